//
// Generated by NVIDIA NVVM Compiler
//
// Compiler Build ID: CL-36424714
// Cuda compilation tools, release 13.0, V13.0.88
// Based on NVVM 20.0.0
//

.version 9.0
.target sm_100
.address_size 64

	// .globl	_Z14matches_kernelPcS_Piiiiii
.extern .func  (.param .b64 func_retval0) malloc
(
	.param .b64 malloc_param_0
)
;
.extern .func free
(
	.param .b64 free_param_0
)
;

.visible .entry _Z14matches_kernelPcS_Piiiiii(
	.param .u64 .ptr .align 1 _Z14matches_kernelPcS_Piiiiii_param_0,
	.param .u64 .ptr .align 1 _Z14matches_kernelPcS_Piiiiii_param_1,
	.param .u64 .ptr .align 1 _Z14matches_kernelPcS_Piiiiii_param_2,
	.param .u32 _Z14matches_kernelPcS_Piiiiii_param_3,
	.param .u32 _Z14matches_kernelPcS_Piiiiii_param_4,
	.param .u32 _Z14matches_kernelPcS_Piiiiii_param_5,
	.param .u32 _Z14matches_kernelPcS_Piiiiii_param_6,
	.param .u32 _Z14matches_kernelPcS_Piiiiii_param_7
)
{
	.reg .pred 	%p<28>;
	.reg .b16 	%rs<15>;
	.reg .b32 	%r<142>;
	.reg .b64 	%rd<42>;

	ld.param.u64 	%rd11, [_Z14matches_kernelPcS_Piiiiii_param_0];
	ld.param.u64 	%rd13, [_Z14matches_kernelPcS_Piiiiii_param_1];
	ld.param.u32 	%r42, [_Z14matches_kernelPcS_Piiiiii_param_3];
	ld.param.u32 	%r46, [_Z14matches_kernelPcS_Piiiiii_param_4];
	ld.param.u32 	%r43, [_Z14matches_kernelPcS_Piiiiii_param_5];
	cvta.to.global.u64 	%rd1, %rd13;
	mov.u32 	%r47, %ctaid.x;
	mov.u32 	%r1, %ntid.x;
	mov.u32 	%r48, %tid.x;
	mad.lo.s32 	%r49, %r47, %r1, %r48;
	add.s32 	%r130, %r49, %r46;
	mul.wide.s32 	%rd14, %r42, 4;
	add.s64 	%rd15, %rd14, 4;
	{ // callseq 0, 0
	.param .b64 param0;
	st.param.b64 	[param0], %rd15;
	.param .b64 retval0;
	call.uni (retval0), 
	malloc, 
	(
	param0
	);
	ld.param.b64 	%rd16, [retval0];
	} // callseq 0
	setp.ge.s32 	%p1, %r130, %r43;
	@%p1 bra 	$L__BB0_29;
	mov.u32 	%r50, %nctaid.x;
	mul.lo.s32 	%r3, %r1, %r50;
	cvta.to.global.u64 	%rd3, %rd11;
	mov.u32 	%r129, %r42;
$L__BB0_2:
	ld.param.u32 	%r127, [_Z14matches_kernelPcS_Piiiiii_param_6];
	sub.s32 	%r51, %r127, %r130;
	setp.lt.s32 	%p2, %r51, %r42;
	selp.b32 	%r129, %r51, %r129, %p2;
	cvt.s64.s32 	%rd4, %r130;
	setp.eq.s32 	%p3, %r129, 0;
	@%p3 bra 	$L__BB0_26;
	add.s32 	%r53, %r129, 1;
	max.u32 	%r7, %r53, 2;
	add.s32 	%r8, %r7, -1;
	add.s32 	%r9, %r7, -2;
	and.b32  	%r10, %r8, 15;
	setp.lt.u32 	%p4, %r9, 15;
	mov.b32 	%r132, 1;
	@%p4 bra 	$L__BB0_7;
	add.s64 	%rd41, %rd16, 32;
	and.b32  	%r11, %r8, -16;
	mov.b32 	%r134, 0;
$L__BB0_5:
	.pragma "nounroll";
	add.s32 	%r55, %r134, 1;
	st.u32 	[%rd41+-28], %r55;
	add.s32 	%r56, %r134, 2;
	st.u32 	[%rd41+-24], %r56;
	add.s32 	%r57, %r134, 3;
	st.u32 	[%rd41+-20], %r57;
	add.s32 	%r58, %r134, 4;
	st.u32 	[%rd41+-16], %r58;
	add.s32 	%r59, %r134, 5;
	st.u32 	[%rd41+-12], %r59;
	add.s32 	%r60, %r134, 6;
	st.u32 	[%rd41+-8], %r60;
	add.s32 	%r61, %r134, 7;
	st.u32 	[%rd41+-4], %r61;
	add.s32 	%r62, %r134, 8;
	st.u32 	[%rd41], %r62;
	add.s32 	%r63, %r134, 9;
	st.u32 	[%rd41+4], %r63;
	add.s32 	%r64, %r134, 10;
	st.u32 	[%rd41+8], %r64;
	add.s32 	%r65, %r134, 11;
	st.u32 	[%rd41+12], %r65;
	add.s32 	%r66, %r134, 12;
	st.u32 	[%rd41+16], %r66;
	add.s32 	%r67, %r134, 13;
	st.u32 	[%rd41+20], %r67;
	add.s32 	%r68, %r134, 14;
	st.u32 	[%rd41+24], %r68;
	add.s32 	%r69, %r134, 15;
	st.u32 	[%rd41+28], %r69;
	add.s32 	%r134, %r134, 16;
	st.u32 	[%rd41+32], %r134;
	add.s64 	%rd41, %rd41, 64;
	setp.eq.s32 	%p5, %r134, %r11;
	@%p5 bra 	$L__BB0_6;
	bra.uni 	$L__BB0_5;
$L__BB0_6:
	add.s32 	%r132, %r134, 1;
$L__BB0_7:
	setp.eq.s32 	%p6, %r10, 0;
	@%p6 bra 	$L__BB0_17;
	and.b32  	%r14, %r8, 7;
	setp.lt.u32 	%p7, %r10, 8;
	@%p7 bra 	$L__BB0_10;
	mul.wide.u32 	%rd17, %r132, 4;
	add.s64 	%rd18, %rd16, %rd17;
	st.u32 	[%rd18], %r132;
	add.s32 	%r70, %r132, 1;
	st.u32 	[%rd18+4], %r70;
	add.s32 	%r71, %r132, 2;
	st.u32 	[%rd18+8], %r71;
	add.s32 	%r72, %r132, 3;
	st.u32 	[%rd18+12], %r72;
	add.s32 	%r73, %r132, 4;
	st.u32 	[%rd18+16], %r73;
	add.s32 	%r74, %r132, 5;
	st.u32 	[%rd18+20], %r74;
	add.s32 	%r75, %r132, 6;
	st.u32 	[%rd18+24], %r75;
	add.s32 	%r76, %r132, 7;
	st.u32 	[%rd18+28], %r76;
	add.s32 	%r132, %r132, 8;
$L__BB0_10:
	setp.eq.s32 	%p8, %r14, 0;
	@%p8 bra 	$L__BB0_17;
	and.b32  	%r17, %r8, 3;
	setp.lt.u32 	%p9, %r14, 4;
	@%p9 bra 	$L__BB0_13;
	mul.wide.u32 	%rd19, %r132, 4;
	add.s64 	%rd20, %rd16, %rd19;
	st.u32 	[%rd20], %r132;
	add.s32 	%r77, %r132, 1;
	st.u32 	[%rd20+4], %r77;
	add.s32 	%r78, %r132, 2;
	st.u32 	[%rd20+8], %r78;
	add.s32 	%r79, %r132, 3;
	st.u32 	[%rd20+12], %r79;
	add.s32 	%r132, %r132, 4;
$L__BB0_13:
	setp.eq.s32 	%p10, %r17, 0;
	@%p10 bra 	$L__BB0_17;
	mul.wide.u32 	%rd21, %r132, 4;
	add.s64 	%rd6, %rd16, %rd21;
	st.u32 	[%rd6], %r132;
	setp.eq.s32 	%p11, %r17, 1;
	@%p11 bra 	$L__BB0_17;
	add.s32 	%r80, %r132, 1;
	st.u32 	[%rd6+4], %r80;
	setp.eq.s32 	%p12, %r17, 2;
	@%p12 bra 	$L__BB0_17;
	add.s32 	%r81, %r132, 2;
	st.u32 	[%rd6+8], %r81;
$L__BB0_17:
	and.b32  	%r20, %r8, 3;
	and.b32  	%r21, %r8, -4;
	mov.b32 	%r135, 1;
$L__BB0_18:
	setp.lt.u32 	%p13, %r9, 3;
	st.u32 	[%rd16], %r135;
	add.s32 	%r140, %r135, -1;
	cvt.u64.u32 	%rd22, %r140;
	add.s64 	%rd23, %rd22, %rd4;
	add.s64 	%rd9, %rd3, %rd23;
	mov.b32 	%r141, 1;
	mov.u32 	%r139, %r135;
	@%p13 bra 	$L__BB0_21;
	mov.b32 	%r138, 1;
	mov.u32 	%r139, %r135;
$L__BB0_20:
	mul.wide.u32 	%rd24, %r138, 4;
	add.s64 	%rd25, %rd16, %rd24;
	ld.u32 	%r85, [%rd25];
	add.s32 	%r86, %r138, -1;
	cvt.u64.u32 	%rd26, %r86;
	add.s64 	%rd27, %rd1, %rd26;
	ld.global.u8 	%rs1, [%rd27];
	ld.global.u8 	%rs2, [%rd9];
	setp.ne.s16 	%p14, %rs1, %rs2;
	selp.u32 	%r87, 1, 0, %p14;
	add.s32 	%r88, %r140, %r87;
	min.s32 	%r89, %r85, %r139;
	add.s32 	%r90, %r89, 1;
	min.s32 	%r91, %r90, %r88;
	st.u32 	[%rd25], %r91;
	ld.u32 	%r92, [%rd25+4];
	ld.global.u8 	%rs3, [%rd27+1];
	ld.global.u8 	%rs4, [%rd9];
	setp.ne.s16 	%p15, %rs3, %rs4;
	selp.u32 	%r93, 1, 0, %p15;
	add.s32 	%r94, %r85, %r93;
	min.s32 	%r95, %r92, %r91;
	add.s32 	%r96, %r95, 1;
	min.s32 	%r97, %r96, %r94;
	st.u32 	[%rd25+4], %r97;
	ld.u32 	%r98, [%rd25+8];
	ld.global.u8 	%rs5, [%rd27+2];
	ld.global.u8 	%rs6, [%rd9];
	setp.ne.s16 	%p16, %rs5, %rs6;
	selp.u32 	%r99, 1, 0, %p16;
	add.s32 	%r100, %r92, %r99;
	min.s32 	%r101, %r98, %r97;
	add.s32 	%r102, %r101, 1;
	min.s32 	%r103, %r102, %r100;
	st.u32 	[%rd25+8], %r103;
	ld.u32 	%r140, [%rd25+12];
	ld.global.u8 	%rs7, [%rd27+3];
	ld.global.u8 	%rs8, [%rd9];
	setp.ne.s16 	%p17, %rs7, %rs8;
	selp.u32 	%r104, 1, 0, %p17;
	add.s32 	%r105, %r98, %r104;
	min.s32 	%r106, %r140, %r103;
	add.s32 	%r107, %r106, 1;
	min.s32 	%r139, %r107, %r105;
	st.u32 	[%rd25+12], %r139;
	add.s32 	%r141, %r138, 4;
	add.s32 	%r108, %r138, 3;
	setp.ne.s32 	%p18, %r108, %r21;
	mov.u32 	%r138, %r141;
	@%p18 bra 	$L__BB0_20;
$L__BB0_21:
	setp.eq.s32 	%p19, %r20, 0;
	@%p19 bra 	$L__BB0_25;
	setp.eq.s32 	%p20, %r20, 1;
	mul.wide.u32 	%rd28, %r141, 4;
	add.s64 	%rd10, %rd16, %rd28;
	ld.u32 	%r35, [%rd10];
	add.s32 	%r109, %r141, -1;
	cvt.u64.u32 	%rd29, %r109;
	add.s64 	%rd30, %rd1, %rd29;
	ld.global.u8 	%rs9, [%rd30];
	ld.global.u8 	%rs10, [%rd9];
	setp.ne.s16 	%p21, %rs9, %rs10;
	selp.u32 	%r110, 1, 0, %p21;
	add.s32 	%r111, %r140, %r110;
	min.s32 	%r112, %r35, %r139;
	add.s32 	%r113, %r112, 1;
	min.s32 	%r36, %r113, %r111;
	st.u32 	[%rd10], %r36;
	@%p20 bra 	$L__BB0_25;
	cvt.u64.u32 	%rd31, %r141;
	setp.eq.s32 	%p22, %r20, 2;
	add.s32 	%r37, %r141, 1;
	mul.wide.u32 	%rd32, %r37, 4;
	add.s64 	%rd33, %rd16, %rd32;
	ld.u32 	%r38, [%rd33];
	add.s64 	%rd34, %rd1, %rd31;
	ld.global.u8 	%rs11, [%rd34];
	ld.global.u8 	%rs12, [%rd9];
	setp.ne.s16 	%p23, %rs11, %rs12;
	selp.u32 	%r114, 1, 0, %p23;
	add.s32 	%r115, %r35, %r114;
	min.s32 	%r116, %r38, %r36;
	add.s32 	%r117, %r116, 1;
	min.s32 	%r39, %r117, %r115;
	st.u32 	[%rd33], %r39;
	@%p22 bra 	$L__BB0_25;
	cvt.u64.u32 	%rd35, %r37;
	ld.u32 	%r118, [%rd10+8];
	add.s64 	%rd36, %rd1, %rd35;
	ld.global.u8 	%rs13, [%rd36];
	ld.global.u8 	%rs14, [%rd9];
	setp.ne.s16 	%p24, %rs13, %rs14;
	selp.u32 	%r119, 1, 0, %p24;
	add.s32 	%r120, %r38, %r119;
	min.s32 	%r121, %r118, %r39;
	add.s32 	%r122, %r121, 1;
	min.s32 	%r123, %r122, %r120;
	st.u32 	[%rd10+8], %r123;
$L__BB0_25:
	add.s32 	%r135, %r135, 1;
	setp.ne.s32 	%p25, %r135, %r7;
	@%p25 bra 	$L__BB0_18;
$L__BB0_26:
	ld.param.u32 	%r128, [_Z14matches_kernelPcS_Piiiiii_param_7];
	mul.wide.s32 	%rd37, %r129, 4;
	add.s64 	%rd38, %rd16, %rd37;
	ld.u32 	%r124, [%rd38];
	setp.gt.s32 	%p26, %r124, %r128;
	@%p26 bra 	$L__BB0_28;
	ld.param.u64 	%rd40, [_Z14matches_kernelPcS_Piiiiii_param_2];
	cvta.to.global.u64 	%rd39, %rd40;
	atom.global.add.u32 	%r125, [%rd39], 1;
$L__BB0_28:
	cvt.u32.u64 	%r126, %rd4;
	add.s32 	%r130, %r126, %r3;
	setp.lt.s32 	%p27, %r130, %r43;
	@%p27 bra 	$L__BB0_2;
$L__BB0_29:
	{ // callseq 1, 0
	.param .b64 param0;
	st.param.b64 	[param0], %rd16;
	call.uni 
	free, 
	(
	param0
	);
	} // callseq 1
	ret;

}


// ===== COMPILED SASS (sm_100) =====

	.target	sm_100

	.elftype	@"ET_EXEC"


//--------------------- .note.nv.tkinfo           --------------------------
	.section	.note.nv.tkinfo,"",@"SHT_NOTE"
	.sectionflags	@"SHF_NOTE_NV_TKINFO"
	.tkinfo
        /*0018*/ 	.word	0x00000002
        /*0030*/ 	.string	""
        /*0030*/ 	.string	"ptxas"
        /*0030*/ 	.string	"Cuda compilation tools, release 13.0, V13.0.88"
        /*0030*/ 	.string	"Build cuda_13.0.r13.0/compiler.36424714_0"
        /*0030*/ 	.string	"-arch sm_100 -m 64 "



//--------------------- .note.nv.cuinfo           --------------------------
	.section	.note.nv.cuinfo,"",@"SHT_NOTE"
	.sectionflags	@"SHF_NOTE_NV_CUINFO"
        /*0018*/ 	.short	0x0002
        /*001a*/ 	.short	0x0064
        /*001c*/ 	.short	0x0082
	.zero		2


//--------------------- .nv.info                  --------------------------
	.section	.nv.info,"",@"SHT_CUDA_INFO"
	.align	4


	//----- nvinfo : EIATTR_REGCOUNT
	.align		4
        /*0000*/ 	.byte	0x04, 0x2f
        /*0002*/ 	.short	(.L_1 - .L_0)
	.align		4
.L_0:
        /*0004*/ 	.word	index@(_Z14matches_kernelPcS_Piiiiii)
        /*0008*/ 	.word	0x00000020


	//----- nvinfo : EIATTR_FRAME_SIZE
	.align		4
.L_1:
        /*000c*/ 	.byte	0x04, 0x11
        /*000e*/ 	.short	(.L_3 - .L_2)
	.align		4
.L_2:
        /*0010*/ 	.word	index@(_Z14matches_kernelPcS_Piiiiii)
        /*0014*/ 	.word	0x00000000


	//----- nvinfo : EIATTR_MIN_STACK_SIZE
	.align		4
.L_3:
        /*0018*/ 	.byte	0x04, 0x12
        /*001a*/ 	.short	(.L_5 - .L_4)
	.align		4
.L_4:
        /*001c*/ 	.word	index@(_Z14matches_kernelPcS_Piiiiii)
        /*0020*/ 	.word	0x00000000
.L_5:


//--------------------- .nv.compat                --------------------------
	.section	.nv.compat,"",@"SHT_CUDA_COMPAT_INFO"
	.align	4
        /*0000*/ 	.byte	0x02, 0x09, 0x00, 0x00, 0x02, 0x02, 0x01, 0x00, 0x02, 0x05, 0x05, 0x00, 0x03, 0x07, 0x01, 0x01
        /*0010*/ 	.byte	0x02, 0x03, 0x00, 0x00, 0x02, 0x06, 0x01, 0x00, 0x04, 0x0b, 0x08, 0x00, 0x09, 0x00, 0x00, 0x00
        /*0020*/ 	.byte	0x00, 0x00, 0x00, 0x00


//--------------------- .nv.info._Z14matches_kernelPcS_Piiiiii --------------------------
	.section	.nv.info._Z14matches_kernelPcS_Piiiiii,"",@"SHT_CUDA_INFO"
	.sectionflags	@""
	.align	4


	//----- nvinfo : EIATTR_CUDA_API_VERSION
	.align		4
        /*0000*/ 	.byte	0x04, 0x37
        /*0002*/ 	.short	(.L_7 - .L_6)
.L_6:
        /*0004*/ 	.word	0x00000082


	//----- nvinfo : EIATTR_KPARAM_INFO
	.align		4
.L_7:
        /*0008*/ 	.byte	0x04, 0x17
        /*000a*/ 	.short	(.L_9 - .L_8)
.L_8:
        /*000c*/ 	.word	0x00000000
        /*0010*/ 	.short	0x0007
        /*0012*/ 	.short	0x0028
        /*0014*/ 	.byte	0x00, 0xf0, 0x11, 0x00


	//----- nvinfo : EIATTR_KPARAM_INFO
	.align		4
.L_9:
        /*0018*/ 	.byte	0x04, 0x17
        /*001a*/ 	.short	(.L_11 - .L_10)
.L_10:
        /*001c*/ 	.word	0x00000000
        /*0020*/ 	.short	0x0006
        /*0022*/ 	.short	0x0024
        /*0024*/ 	.byte	0x00, 0xf0, 0x11, 0x00


	//----- nvinfo : EIATTR_KPARAM_INFO
	.align		4
.L_11:
        /*0028*/ 	.byte	0x04, 0x17
        /*002a*/ 	.short	(.L_13 - .L_12)
.L_12:
        /*002c*/ 	.word	0x00000000
        /*0030*/ 	.short	0x0005
        /*0032*/ 	.short	0x0020
        /*0034*/ 	.byte	0x00, 0xf0, 0x11, 0x00


	//----- nvinfo : EIATTR_KPARAM_INFO
	.align		4
.L_13:
        /*0038*/ 	.byte	0x04, 0x17
        /*003a*/ 	.short	(.L_15 - .L_14)
.L_14:
        /*003c*/ 	.word	0x00000000
        /*0040*/ 	.short	0x0004
        /*0042*/ 	.short	0x001c
        /*0044*/ 	.byte	0x00, 0xf0, 0x11, 0x00


	//----- nvinfo : EIATTR_KPARAM_INFO
	.align		4
.L_15:
        /*0048*/ 	.byte	0x04, 0x17
        /*004a*/ 	.short	(.L_17 - .L_16)
.L_16:
        /*004c*/ 	.word	0x00000000
        /*0050*/ 	.short	0x0003
        /*0052*/ 	.short	0x0018
        /*0054*/ 	.byte	0x00, 0xf0, 0x11, 0x00


	//----- nvinfo : EIATTR_KPARAM_INFO
	.align		4
.L_17:
        /*0058*/ 	.byte	0x04, 0x17
        /*005a*/ 	.short	(.L_19 - .L_18)
.L_18:
        /*005c*/ 	.word	0x00000000
        /*0060*/ 	.short	0x0002
        /*0062*/ 	.short	0x0010
        /*0064*/ 	.byte	0x00, 0xf5, 0x21, 0x00


	//----- nvinfo : EIATTR_KPARAM_INFO
	.align		4
.L_19:
        /*0068*/ 	.byte	0x04, 0x17
        /*006a*/ 	.short	(.L_21 - .L_20)
.L_20:
        /*006c*/ 	.word	0x00000000
        /*0070*/ 	.short	0x0001
        /*0072*/ 	.short	0x0008
        /*0074*/ 	.byte	0x00, 0xf5, 0x21, 0x00


	//----- nvinfo : EIATTR_KPARAM_INFO
	.align		4
.L_21:
        /*0078*/ 	.byte	0x04, 0x17
        /*007a*/ 	.short	(.L_23 - .L_22)
.L_22:
        /*007c*/ 	.word	0x00000000
        /*0080*/ 	.short	0x0000
        /*0082*/ 	.short	0x0000
        /*0084*/ 	.byte	0x00, 0xf5, 0x21, 0x00


	//----- nvinfo : EIATTR_SPARSE_MMA_MASK
	.align		4
.L_23:
        /*0088*/ 	.byte	0x03, 0x50
        /*008a*/ 	.short	0x0000


	//----- nvinfo : EIATTR_MAXREG_COUNT
	.align		4
        /*008c*/ 	.byte	0x03, 0x1b
        /*008e*/ 	.short	0x00ff


	//----- nvinfo : EIATTR_EXTERNS
	.align		4
        /*0090*/ 	.byte	0x04, 0x0f
        /*0092*/ 	.short	(.L_25 - .L_24)


	//   ....[0]....
	.align		4
.L_24:
        /*0094*/ 	.word	index@(malloc)


	//   ....[1]....
	.align		4
        /*0098*/ 	.word	index@(free)


	//----- nvinfo : EIATTR_MERCURY_ISA_VERSION
	.align		4
.L_25:
        /*009c*/ 	.byte	0x03, 0x5f
        /*009e*/ 	.short	0x0101


	//----- nvinfo : EIATTR_INT_WARP_WIDE_INSTR_OFFSETS
	.align		4
        /*00a0*/ 	.byte	0x04, 0x31
        /*00a2*/ 	.short	(.L_27 - .L_26)


	//   ....[0]....
.L_26:
        /*00a4*/ 	.word	0x00001530


	//----- nvinfo : EIATTR_VRC_CTA_INIT_COUNT
	.align		4
.L_27:
        /*00a8*/ 	.byte	0x02, 0x4a
	.zero		1
	.zero		1


	//----- nvinfo : EIATTR_SYSCALL_OFFSETS
	.align		4
        /*00ac*/ 	.byte	0x04, 0x46
        /*00ae*/ 	.short	(.L_29 - .L_28)


	//   ....[0]....
.L_28:
        /*00b0*/ 	.word	0x00000120


	//   ....[1]....
        /*00b4*/ 	.word	0x00001640


	//----- nvinfo : EIATTR_EXIT_INSTR_OFFSETS
	.align		4
.L_29:
        /*00b8*/ 	.byte	0x04, 0x1c
        /*00ba*/ 	.short	(.L_31 - .L_30)


	//   ....[0]....
.L_30:
        /*00bc*/ 	.word	0x00001650


	//----- nvinfo : EIATTR_CRS_STACK_SIZE
	.align		4
.L_31:
        /*00c0*/ 	.byte	0x04, 0x1e
        /*00c2*/ 	.short	(.L_33 - .L_32)
.L_32:
        /*00c4*/ 	.word	0x00000000


	//----- nvinfo : EIATTR_CBANK_PARAM_SIZE
	.align		4
.L_33:
        /*00c8*/ 	.byte	0x03, 0x19
        /*00ca*/ 	.short	0x002c


	//----- nvinfo : EIATTR_PARAM_CBANK
	.align		4
        /*00cc*/ 	.byte	0x04, 0x0a
        /*00ce*/ 	.short	(.L_35 - .L_34)
	.align		4
.L_34:
        /*00d0*/ 	.word	index@(.nv.constant0._Z14matches_kernelPcS_Piiiiii)
        /*00d4*/ 	.short	0x0380
        /*00d6*/ 	.short	0x002c


	//----- nvinfo : EIATTR_SW_WAR
	.align		4
.L_35:
        /*00d8*/ 	.byte	0x04, 0x36
        /*00da*/ 	.short	(.L_37 - .L_36)
.L_36:
        /*00dc*/ 	.word	0x00000008
.L_37:


//--------------------- .nv.callgraph             --------------------------
	.section	.nv.callgraph,"",@"SHT_CUDA_CALLGRAPH"
	.align	4
	.sectionentsize	8
	.align		4
        /*0000*/ 	.word	0x00000000
	.align		4
        /*0004*/ 	.word	0xffffffff
	.align		4
        /*0008*/ 	.word	index@(_Z14matches_kernelPcS_Piiiiii)
	.align		4
        /*000c*/ 	.word	index@(free)
	.align		4
        /*0010*/ 	.word	index@(_Z14matches_kernelPcS_Piiiiii)
	.align		4
        /*0014*/ 	.word	index@(malloc)
	.align		4
        /*0018*/ 	.word	0x00000000
	.align		4
        /*001c*/ 	.word	0xfffffffe
	.align		4
        /*0020*/ 	.word	0x00000000
	.align		4
        /*0024*/ 	.word	0xfffffffd
	.align		4
        /*0028*/ 	.word	0x00000000
	.align		4
        /*002c*/ 	.word	0xfffffffc


//--------------------- .nv.constant4             --------------------------
	.section	.nv.constant4,"a",@progbits
	.align	8
	.align		8
.nv.constant4:
        /*0000*/ 	.dword	malloc
	.align		8
        /*0008*/ 	.dword	free


//--------------------- .text._Z14matches_kernelPcS_Piiiiii --------------------------
	.section	.text._Z14matches_kernelPcS_Piiiiii,"ax",@progbits
	.align	128
        .global         _Z14matches_kernelPcS_Piiiiii
        .type           _Z14matches_kernelPcS_Piiiiii,@function
        .size           _Z14matches_kernelPcS_Piiiiii,(.L_x_27 - _Z14matches_kernelPcS_Piiiiii)
        .other          _Z14matches_kernelPcS_Piiiiii,@"STO_CUDA_ENTRY STV_DEFAULT"
_Z14matches_kernelPcS_Piiiiii:
.text._Z14matches_kernelPcS_Piiiiii:
[----:B------:R-:W0:Y:S01]  /*0000*/  LDC R1, c[0x0][0x37c] ;  /* 0x0000df00ff017b82 */ /* 0x000e220000000800 */
[----:B------:R-:W1:Y:S07]  /*0010*/  S2R R16, SR_TID.X ;  /* 0x0000000000107919 */ /* 0x000e6e0000002100 */
[----:B------:R-:W1:Y:S01]  /*0020*/  S2UR UR8, SR_CTAID.X ;  /* 0x00000000000879c3 */ /* 0x000e620000002500 */
[----:B------:R-:W2:Y:S01]  /*0030*/  LDCU.64 UR6, c[0x0][0x398] ;  /* 0x00007300ff0677ac */ /* 0x000ea20008000a00 */
[----:B------:R-:W-:Y:S01]  /*0040*/  MOV R0, 0x0 ;  /* 0x0000000000007802 */ /* 0x000fe20000000f00 */
[----:B------:R-:W-:Y:S01]  /*0050*/  UMOV UR4, 0x4 ;  /* 0x0000000400047882 */ /* 0x000fe20000000000 */
[----:B------:R-:W-:-:S04]  /*0060*/  UMOV UR5, 0x0 ;  /* 0x0000000000057882 */ /* 0x000fc80000000000 */
[----:B------:R-:W1:Y:S08]  /*0070*/  LDC R17, c[0x0][0x360] ;  /* 0x0000d800ff117b82 */ /* 0x000e700000000800 */
[----:B------:R3:W4:Y:S01]  /*0080*/  LDC.64 R2, c[0x4][R0] ;  /* 0x0100000000027b82 */ /* 0x0007220000000a00 */
[----:B--2---:R-:W-:-:S06]  /*0090*/  UIMAD.WIDE UR4, UR6, 0x4, UR4 ;  /* 0x00000004060478a5 */ /* 0x004fcc000f8e0204 */
[----:B------:R-:W-:Y:S02]  /*00a0*/  IMAD.U32 R7, RZ, RZ, UR5 ;  /* 0x00000005ff077e24 */ /* 0x000fe4000f8e00ff */
[----:B------:R-:W-:Y:S02]  /*00b0*/  IMAD.U32 R5, RZ, RZ, UR5 ;  /* 0x00000005ff057e24 */ /* 0x000fe4000f8e00ff */
[----:B------:R-:W-:Y:S02]  /*00c0*/  IMAD.U32 R4, RZ, RZ, UR4 ;  /* 0x00000004ff047e24 */ /* 0x000fe4000f8e00ff */
[----:B------:R-:W-:Y:S02]  /*00d0*/  IMAD.U32 R6, RZ, RZ, UR4 ;  /* 0x00000004ff067e24 */ /* 0x000fe4000f8e00ff */
[----:B-1----:R-:W-:Y:S02]  /*00e0*/  IMAD R16, R17, UR8, R16 ;  /* 0x0000000811107c24 */ /* 0x002fe4000f8e0210 */
[----:B------:R-:W-:-:S02]  /*00f0*/  IMAD.MOV.U32 R5, RZ, RZ, R7 ;  /* 0x000000ffff057224 */ /* 0x000fc400078e0007 */
[----:B0--3--:R-:W-:-:S07]  /*0100*/  VIADD R16, R16, UR7 ;  /* 0x0000000710107c36 */ /* 0x009fce0008000000 */
[----:B------:R-:W-:-:S07]  /*0110*/  LEPC R20, `(.L_x_0) ;  /* 0x000000001014794e */ /* 0x000fce0000000000 */
[----:B----4-:R-:W-:Y:S05]  /*0120*/  CALL.ABS.NOINC R2 ;  /* 0x0000000002007343 */ /* 0x010fea0003c00000 */
.L_x_0:
[----:B------:R-:W0:Y:S01]  /*0130*/  LDCU UR4, c[0x0][0x3a0] ;  /* 0x00007400ff0477ac */ /* 0x000e220008000800 */
[----:B------:R-:W-:Y:S01]  /*0140*/  BSSY B1, `(.L_x_1) ;  /* 0x000014c000017945 */ /* 0x000fe20003800000 */
[----:B0-----:R-:W-:-:S13]  /*0150*/  ISETP.GE.AND P0, PT, R16, UR4, PT ;  /* 0x0000000410007c0c */ /* 0x001fda000bf06270 */
[----:B------:R-:W-:Y:S05]  /*0160*/  @P0 BRA `(.L_x_2) ;  /* 0x0000001400240947 */ /* 0x000fea0003800000 */
[----:B------:R-:W0:Y:S01]  /*0170*/  LDC.64 R18, c[0x0][0x358] ;  /* 0x0000d600ff127b82 */ /* 0x000e220000000a00 */
[----:B------:R-:W1:Y:S01]  /*0180*/  LDCU UR4, c[0x0][0x370] ;  /* 0x00006e00ff0477ac */ /* 0x000e620008000800 */
[----:B------:R-:W2:Y:S01]  /*0190*/  LDCU UR5, c[0x0][0x398] ;  /* 0x00007300ff0577ac */ /* 0x000ea20008000800 */
[----:B-1----:R-:W-:Y:S02]  /*01a0*/  IMAD R17, R17, UR4, RZ ;  /* 0x0000000411117c24 */ /* 0x002fe4000f8e02ff */
[----:B--2---:R-:W-:-:S07]  /*01b0*/  IMAD.U32 R15, RZ, RZ, UR5 ;  /* 0x00000005ff0f7e24 */ /* 0x004fce000f8e00ff */
.L_x_24:
[----:B------:R-:W-:Y:S05]  /*01c0*/  YIELD ;  /* 0x0000000000007946 */ /* 0x000fea0003800000 */
[----:B-1----:R-:W1:Y:S01]  /*01d0*/  LDCU UR4, c[0x0][0x3a4] ;  /* 0x00007480ff0477ac */ /* 0x002e620008000800 */
[----:B------:R-:W-:Y:S01]  /*01e0*/  BSSY.RECONVERGENT B0, `(.L_x_3) ;  /* 0x000012b000007945 */ /* 0x000fe20003800200 */
[----:B--2---:R-:W2:Y:S01]  /*01f0*/  LDCU UR5, c[0x0][0x398] ;  /* 0x00007300ff0577ac */ /* 0x004ea20008000800 */
[----:B-1----:R-:W-:-:S04]  /*0200*/  IADD3 R0, PT, PT, -R16, UR4, RZ ;  /* 0x0000000410007c10 */ /* 0x002fc8000fffe1ff */
[----:B--2---:R-:W-:-:S04]  /*0210*/  ISETP.GE.AND P0, PT, R0, UR5, PT ;  /* 0x0000000500007c0c */ /* 0x004fc8000bf06270 */
[----:B------:R-:W-:-:S04]  /*0220*/  SEL R15, R0, R15, !P0 ;  /* 0x0000000f000f7207 */ /* 0x000fc80004000000 */
[----:B------:R-:W-:-:S13]  /*0230*/  ISETP.NE.AND P0, PT, R15, RZ, PT ;  /* 0x000000ff0f00720c */ /* 0x000fda0003f05270 */
[----:B0--34-:R-:W-:Y:S05]  /*0240*/  @!P0 BRA `(.L_x_4) ;  /* 0x0000001000908947 */ /* 0x019fea0003800000 */
[----:B------:R-:W-:Y:S01]  /*0250*/  IMAD.MOV.U32 R0, RZ, RZ, 0x1 ;  /* 0x00000001ff007424 */ /* 0x000fe200078e00ff */
[----:B------:R-:W-:Y:S01]  /*0260*/  BSSY.RECONVERGENT B2, `(.L_x_5) ;  /* 0x0000046000027945 */ /* 0x000fe20003800200 */
[----:B------:R-:W-:Y:S01]  /*0270*/  SHF.R.S32.HI R22, RZ, 0x1f, R16 ;  /* 0x0000001fff167819 */ /* 0x000fe20000011410 */
[----:B------:R-:W-:Y:S02]  /*0280*/  IMAD.MOV.U32 R7, RZ, RZ, 0x1 ;  /* 0x00000001ff077424 */ /* 0x000fe400078e00ff */
[----:B------:R-:W-:-:S05]  /*0290*/  VIADDMNMX.U32 R0, R15, R0, 0x2, !PT ;  /* 0x000000020f007446 */ /* 0x000fca0007800000 */
[C---:B------:R-:W-:Y:S02]  /*02a0*/  VIADD R20, R0.reuse, 0xfffffffe ;  /* 0xfffffffe00147836 */ /* 0x040fe40000000000 */
[----:B------:R-:W-:-:S03]  /*02b0*/  VIADD R14, R0, 0xffffffff ;  /* 0xffffffff000e7836 */ /* 0x000fc60000000000 */
[----:B------:R-:W-:Y:S02]  /*02c0*/  ISETP.GE.U32.AND P0, PT, R20, 0xf, PT ;  /* 0x0000000f1400780c */ /* 0x000fe40003f06070 */
[----:B------:R-:W-:-:S11]  /*02d0*/  LOP3.LUT R8, R14, 0xf, RZ, 0xc0, !PT ;  /* 0x0000000f0e087812 */ /* 0x000fd600078ec0ff */
[----:B------:R-:W-:Y:S05]  /*02e0*/  @!P0 BRA `(.L_x_6) ;  /* 0x0000000000f48947 */ /* 0x000fea0003800000 */
[----:B------:R-:W-:Y:S01]  /*02f0*/  IADD3 R10, P0, PT, R4, 0x20, RZ ;  /* 0x00000020040a7810 */ /* 0x000fe20007f1e0ff */
[----:B------:R-:W-:Y:S01]  /*0300*/  BSSY.RECONVERGENT B3, `(.L_x_7) ;  /* 0x000003a000037945 */ /* 0x000fe20003800200 */
[----:B------:R-:W-:Y:S01]  /*0310*/  LOP3.LUT R6, R14, 0xfffffff0, RZ, 0xc0, !PT ;  /* 0xfffffff00e067812 */ /* 0x000fe200078ec0ff */
[----:B------:R-:W-:Y:S02]  /*0320*/  IMAD.MOV.U32 R7, RZ, RZ, RZ ;  /* 0x000000ffff077224 */ /* 0x000fe400078e00ff */
[----:B------:R-:W-:-:S08]  /*0330*/  IMAD.X R11, RZ, RZ, R5, P0 ;  /* 0x000000ffff0b7224 */ /* 0x000fd000000e0605 */
.L_x_8:
[C---:B0-----:R-:W-:Y:S01]  /*0340*/  R2UR UR4, R18.reuse ;  /* 0x00000000120472ca */ /* 0x041fe200000e0000 */
[----:B--2---:R-:W-:Y:S01]  /*0350*/  IMAD.MOV.U32 R2, RZ, RZ, R10 ;  /* 0x000000ffff027224 */ /* 0x004fe200078e000a */
[----:B------:R-:W-:Y:S01]  /*0360*/  R2UR UR5, R19 ;  /* 0x00000000130572ca */ /* 0x000fe200000e0000 */
[----:B------:R-:W-:Y:S01]  /*0370*/  IMAD.MOV.U32 R3, RZ, RZ, R11 ;  /* 0x000000ffff037224 */ /* 0x000fe200078e000b */
[C---:B------:R-:W-:Y:S01]  /*0380*/  R2UR UR6, R18.reuse ;  /* 0x00000000120672ca */ /* 0x040fe200000e0000 */
[----:B------:R-:W-:Y:S01]  /*0390*/  VIADD R9, R7, 0x1 ;  /* 0x0000000107097836 */ /* 0x000fe20000000000 */
[----:B------:R-:W-:Y:S01]  /*03a0*/  R2UR UR7, R19 ;  /* 0x00000000130772ca */ /* 0x000fe200000e0000 */
[C---:B------:R-:W-:Y:S01]  /*03b0*/  VIADD R11, R7.reuse, 0x2 ;  /* 0x00000002070b7836 */ /* 0x040fe20000000000 */
[C---:B------:R-:W-:Y:S01]  /*03c0*/  R2UR UR8, R18.reuse ;  /* 0x00000000120872ca */ /* 0x040fe200000e0000 */
[----:B------:R-:W-:Y:S01]  /*03d0*/  VIADD R13, R7, 0x3 ;  /* 0x00000003070d7836 */ /* 0x000fe20000000000 */
[----:B------:R-:W-:Y:S01]  /*03e0*/  R2UR UR9, R19 ;  /* 0x00000000130972ca */ /* 0x000fe200000e0000 */
[C---:B------:R-:W-:Y:S01]  /*03f0*/  VIADD R21, R7.reuse, 0x4 ;  /* 0x0000000407157836 */ /* 0x040fe20000000000 */
[C---:B------:R-:W-:Y:S01]  /*0400*/  R2UR UR10, R18.reuse ;  /* 0x00000000120a72ca */ /* 0x040fe200000e0000 */
[----:B------:R-:W-:Y:S01]  /*0410*/  VIADD R23, R7, 0x5 ;  /* 0x0000000507177836 */ /* 0x000fe20000000000 */
[----:B------:R-:W-:Y:S01]  /*0420*/  R2UR UR11, R19 ;  /* 0x00000000130b72ca */ /* 0x000fe200000e0000 */
[----:B------:R0:W-:Y:S01]  /*0430*/  ST.E desc[UR4][R2.64+-0x1c], R9 ;  /* 0xffffe40902007985 */ /* 0x0001e2000c101904 */
[C---:B------:R-:W-:Y:S01]  /*0440*/  R2UR UR12, R18.reuse ;  /* 0x00000000120c72ca */ /* 0x040fe200000e0000 */
[----:B------:R-:W-:Y:S01]  /*0450*/  VIADD R25, R7, 0x6 ;  /* 0x0000000607197836 */ /* 0x000fe20000000000 */
[----:B------:R-:W-:Y:S01]  /*0460*/  R2UR UR13, R19 ;  /* 0x00000000130d72ca */ /* 0x000fe200000e0000 */
[----:B------:R-:W-:Y:S01]  /*0470*/  VIADD R27, R7, 0x8 ;  /* 0x00000008071b7836 */ /* 0x000fe20000000000 */
[----:B------:R-:W-:Y:S01]  /*0480*/  R2UR UR14, R18 ;  /* 0x00000000120e72ca */ /* 0x000fe200000e0000 */
[----:B------:R1:W-:Y:S01]  /*0490*/  ST.E desc[UR6][R2.64+-0x18], R11 ;  /* 0xffffe80b02007985 */ /* 0x0003e2000c101906 */
[----:B------:R-:W-:-:S02]  /*04a0*/  R2UR UR15, R19 ;  /* 0x00000000130f72ca */ /* 0x000fc400000e0000 */
[C---:B------:R-:W-:Y:S01]  /*04b0*/  R2UR UR16, R18.reuse ;  /* 0x00000000121072ca */ /* 0x040fe200000e0000 */
[----:B------:R2:W-:Y:S01]  /*04c0*/  ST.E desc[UR8][R2.64+-0x14], R13 ;  /* 0xffffec0d02007985 */ /* 0x0005e2000c101908 */
[----:B------:R-:W-:Y:S01]  /*04d0*/  R2UR UR17, R19 ;  /* 0x00000000131172ca */ /* 0x000fe200000e0000 */
[----:B0-----:R-:W-:Y:S01]  /*04e0*/  VIADD R9, R7, 0x7 ;  /* 0x0000000707097836 */ /* 0x001fe20000000000 */
[----:B------:R-:W-:Y:S01]  /*04f0*/  R2UR UR18, R18 ;  /* 0x00000000121272ca */ /* 0x000fe200000e0000 */
[----:B------:R0:W-:Y:S01]  /*0500*/  ST.E desc[UR10][R2.64+-0x10], R21 ;  /* 0xfffff01502007985 */ /* 0x0001e2000c10190a */
[----:B------:R-:W-:Y:S02]  /*0510*/  R2UR UR19, R19 ;  /* 0x00000000131372ca */ /* 0x000fe400000e0000 */
[----:B------:R-:W-:Y:S01]  /*0520*/  IADD3 R10, P1, PT, R2, 0x40, RZ ;  /* 0x00000040020a7810 */ /* 0x000fe20007f3e0ff */
[----:B------:R3:W-:Y:S01]  /*0530*/  ST.E desc[UR12][R2.64+-0xc], R23 ;  /* 0xfffff41702007985 */ /* 0x0007e2000c10190c */
[----:B-1----:R-:W-:-:S03]  /*0540*/  VIADD R11, R7, 0x9 ;  /* 0x00000009070b7836 */ /* 0x002fc60000000000 */
[----:B------:R1:W-:Y:S01]  /*0550*/  ST.E desc[UR14][R2.64+-0x8], R25 ;  /* 0xfffff81902007985 */ /* 0x0003e2000c10190e */
[----:B--2---:R-:W-:-:S03]  /*0560*/  VIADD R13, R7, 0xa ;  /* 0x0000000a070d7836 */ /* 0x004fc60000000000 */
[----:B------:R2:W-:Y:S01]  /*0570*/  ST.E desc[UR4][R2.64+-0x4], R9 ;  /* 0xfffffc0902007985 */ /* 0x0005e2000c101904 */
[----:B0-----:R-:W-:-:S03]  /*0580*/  VIADD R21, R7, 0xb ;  /* 0x0000000b07157836 */ /* 0x001fc60000000000 */
[----:B------:R0:W-:Y:S01]  /*0590*/  ST.E desc[UR16][R2.64], R27 ;  /* 0x0000001b02007985 */ /* 0x0001e2000c101910 */
[C---:B---3--:R-:W-:Y:S02]  /*05a0*/  VIADD R23, R7.reuse, 0xd ;  /* 0x0000000d07177836 */ /* 0x048fe40000000000 */
[C---:B-1----:R-:W-:Y:S01]  /*05b0*/  VIADD R25, R7.reuse, 0xe ;  /* 0x0000000e07197836 */ /* 0x042fe20000000000 */
[----:B------:R1:W-:Y:S01]  /*05c0*/  ST.E desc[UR6][R2.64+0x4], R11 ;  /* 0x0000040b02007985 */ /* 0x0003e2000c101906 */
[----:B--2---:R-:W-:-:S03]  /*05d0*/  VIADD R9, R7, 0xc ;  /* 0x0000000c07097836 */ /* 0x004fc60000000000 */
[----:B------:R2:W-:Y:S01]  /*05e0*/  ST.E desc[UR8][R2.64+0x8], R13 ;  /* 0x0000080d02007985 */ /* 0x0005e2000c101908 */
[----:B0-----:R-:W-:-:S03]  /*05f0*/  VIADD R27, R7, 0xf ;  /* 0x0000000f071b7836 */ /* 0x001fc60000000000 */
[----:B------:R2:W-:Y:S01]  /*0600*/  ST.E desc[UR10][R2.64+0xc], R21 ;  /* 0x00000c1502007985 */ /* 0x0005e2000c10190a */
[----:B------:R-:W-:-:S03]  /*0610*/  VIADD R7, R7, 0x10 ;  /* 0x0000001007077836 */ /* 0x000fc60000000000 */
[----:B------:R2:W-:Y:S01]  /*0620*/  ST.E desc[UR4][R2.64+0x10], R9 ;  /* 0x0000100902007985 */ /* 0x0005e2000c101904 */
[----:B-1----:R-:W-:Y:S01]  /*0630*/  IMAD.X R11, RZ, RZ, R3, P1 ;  /* 0x000000ffff0b7224 */ /* 0x002fe200008e0603 */
[----:B------:R-:W-:Y:S02]  /*0640*/  ISETP.NE.AND P0, PT, R7, R6, PT ;  /* 0x000000060700720c */ /* 0x000fe40003f05270 */
[----:B------:R2:W-:Y:S04]  /*0650*/  ST.E desc[UR12][R2.64+0x14], R23 ;  /* 0x0000141702007985 */ /* 0x0005e8000c10190c */
[----:B------:R2:W-:Y:S04]  /*0660*/  ST.E desc[UR14][R2.64+0x18], R25 ;  /* 0x0000181902007985 */ /* 0x0005e8000c10190e */
[----:B------:R2:W-:Y:S04]  /*0670*/  ST.E desc[UR16][R2.64+0x1c], R27 ;  /* 0x00001c1b02007985 */ /* 0x0005e8000c101910 */
[----:B------:R2:W-:Y:S01]  /*0680*/  ST.E desc[UR18][R2.64+0x20], R7 ;  /* 0x0000200702007985 */ /* 0x0005e2000c101912 */
[----:B------:R-:W-:Y:S05]  /*0690*/  @P0 BRA `(.L_x_8) ;  /* 0xfffffffc00280947 */ /* 0x000fea000383ffff */
[----:B------:R-:W-:Y:S05]  /*06a0*/  BSYNC.RECONVERGENT B3 ;  /* 0x0000000000037941 */ /* 0x000fea0003800200 */
.L_x_7:
[----:B--2---:R-:W-:-:S07]  /*06b0*/  VIADD R7, R7, 0x1 ;  /* 0x0000000107077836 */ /* 0x004fce0000000000 */
.L_x_6:
[----:B------:R-:W-:Y:S05]  /*06c0*/  BSYNC.RECONVERGENT B2 ;  /* 0x0000000000027941 */ /* 0x000fea0003800200 */
.L_x_5:
[----:B------:R-:W-:Y:S01]  /*06d0*/  ISETP.NE.AND P0, PT, R8, RZ, PT ;  /* 0x000000ff0800720c */ /* 0x000fe20003f05270 */
[----:B------:R-:W-:-:S12]  /*06e0*/  BSSY.RECONVERGENT B2, `(.L_x_9) ;  /* 0x0000051000027945 */ /* 0x000fd80003800200 */
[----:B------:R-:W-:Y:S05]  /*06f0*/  @!P0 BRA `(.L_x_10) ;  /* 0x00000004003c8947 */ /* 0x000fea0003800000 */
[----:B------:R-:W-:Y:S01]  /*0700*/  ISETP.GE.U32.AND P0, PT, R8, 0x8, PT ;  /* 0x000000080800780c */ /* 0x000fe20003f06070 */
[----:B------:R-:W-:Y:S01]  /*0710*/  BSSY.RECONVERGENT B3, `(.L_x_11) ;  /* 0x0000025000037945 */ /* 0x000fe20003800200 */
[----:B------:R-:W-:-:S04]  /*0720*/  LOP3.LUT R6, R14, 0x7, RZ, 0xc0, !PT ;  /* 0x000000070e067812 */ /* 0x000fc800078ec0ff */
[----:B------:R-:W-:-:S07]  /*0730*/  ISETP.NE.AND P1, PT, R6, RZ, PT ;  /* 0x000000ff0600720c */ /* 0x000fce0003f25270 */
[----:B------:R-:W-:Y:S06]  /*0740*/  @!P0 BRA `(.L_x_12) ;  /* 0x0000000000848947 */ /* 0x000fec0003800000 */
[C---:B0-----:R-:W-:Y:S01]  /*0750*/  R2UR UR6, R18.reuse ;  /* 0x00000000120672ca */ /* 0x041fe200000e0000 */
[----:B------:R-:W-:Y:S01]  /*0760*/  VIADD R9, R7, 0x1 ;  /* 0x0000000107097836 */ /* 0x000fe20000000000 */
[----:B------:R-:W-:Y:S01]  /*0770*/  R2UR UR7, R19 ;  /* 0x00000000130772ca */ /* 0x000fe200000e0000 */
[----:B------:R-:W-:Y:S01]  /*0780*/  IMAD.WIDE.U32 R2, R7, 0x4, R4 ;  /* 0x0000000407027825 */ /* 0x000fe200078e0004 */
[C---:B------:R-:W-:Y:S02]  /*0790*/  R2UR UR8, R18.reuse ;  /* 0x00000000120872ca */ /* 0x040fe400000e0000 */
        /* <DEDUP_REMOVED lines=13> */
[----:B------:R-:W-:Y:S01]  /*0870*/  ST.E desc[UR6][R2.64+0x4], R9 ;  /* 0x0000040902007985 */ /* 0x000fe2000c101906 */
[----:B------:R-:W-:-:S02]  /*0880*/  R2UR UR16, R18 ;  /* 0x00000000121072ca */ /* 0x000fc400000e0000 */
[C---:B------:R-:W-:Y:S01]  /*0890*/  R2UR UR17, R19.reuse ;  /* 0x00000000131172ca */ /* 0x040fe200000e0000 */
[----:B------:R-:W-:Y:S01]  /*08a0*/  ST.E desc[UR8][R2.64+0x8], R11 ;  /* 0x0000080b02007985 */ /* 0x000fe2000c101908 */
[C---:B------:R-:W-:Y:S02]  /*08b0*/  R2UR UR18, R18.reuse ;  /* 0x00000000121272ca */ /* 0x040fe400000e0000 */
[C---:B------:R-:W-:Y:S01]  /*08c0*/  R2UR UR19, R19.reuse ;  /* 0x00000000131372ca */ /* 0x040fe200000e0000 */
[----:B------:R-:W-:Y:S01]  /*08d0*/  ST.E desc[UR10][R2.64+0xc], R13 ;  /* 0x00000c0d02007985 */ /* 0x000fe2000c10190a */
[----:B------:R-:W-:Y:S02]  /*08e0*/  R2UR UR4, R18 ;  /* 0x00000000120472ca */ /* 0x000fe400000e0000 */
[----:B------:R-:W-:Y:S01]  /*08f0*/  R2UR UR5, R19 ;  /* 0x00000000130572ca */ /* 0x000fe200000e0000 */
[----:B------:R-:W-:Y:S04]  /*0900*/  ST.E desc[UR12][R2.64+0x10], R21 ;  /* 0x0000101502007985 */ /* 0x000fe8000c10190c */
[----:B------:R-:W-:Y:S04]  /*0910*/  ST.E desc[UR14][R2.64+0x14], R23 ;  /* 0x0000141702007985 */ /* 0x000fe8000c10190e */
[----:B------:R-:W-:Y:S04]  /*0920*/  ST.E desc[UR16][R2.64+0x18], R25 ;  /* 0x0000181902007985 */ /* 0x000fe8000c101910 */
[----:B------:R-:W-:Y:S04]  /*0930*/  ST.E desc[UR18][R2.64+0x1c], R27 ;  /* 0x00001c1b02007985 */ /* 0x000fe8000c101912 */
[----:B------:R0:W-:Y:S02]  /*0940*/  ST.E desc[UR4][R2.64], R7 ;  /* 0x0000000702007985 */ /* 0x0001e4000c101904 */
[----:B0-----:R-:W-:-:S07]  /*0950*/  VIADD R7, R7, 0x8 ;  /* 0x0000000807077836 */ /* 0x001fce0000000000 */
.L_x_12:
[----:B------:R-:W-:Y:S05]  /*0960*/  BSYNC.RECONVERGENT B3 ;  /* 0x0000000000037941 */ /* 0x000fea0003800200 */
.L_x_11:
        /* <DEDUP_REMOVED lines=13> */
[----:B------:R-:W-:Y:S01]  /*0a40*/  R2UR UR10, R18 ;  /* 0x00000000120a72ca */ /* 0x000fe200000e0000 */
[----:B------:R-:W-:Y:S01]  /*0a50*/  VIADD R13, R7, 0x3 ;  /* 0x00000003070d7836 */ /* 0x000fe20000000000 */
[----:B------:R-:W-:-:S02]  /*0a60*/  R2UR UR11, R19 ;  /* 0x00000000130b72ca */ /* 0x000fc400000e0000 */
[----:B------:R-:W-:Y:S02]  /*0a70*/  R2UR UR4, R18 ;  /* 0x00000000120472ca */ /* 0x000fe400000e0000 */
[----:B------:R-:W-:Y:S01]  /*0a80*/  R2UR UR5, R19 ;  /* 0x00000000130572ca */ /* 0x000fe200000e0000 */
[----:B------:R-:W-:Y:S04]  /*0a90*/  ST.E desc[UR6][R2.64+0x4], R9 ;  /* 0x0000040902007985 */ /* 0x000fe8000c101906 */
[----:B------:R-:W-:Y:S04]  /*0aa0*/  ST.E desc[UR8][R2.64+0x8], R11 ;  /* 0x0000080b02007985 */ /* 0x000fe8000c101908 */
[----:B------:R-:W-:Y:S04]  /*0ab0*/  ST.E desc[UR10][R2.64+0xc], R13 ;  /* 0x00000c0d02007985 */ /* 0x000fe8000c10190a */
[----:B------:R0:W-:Y:S02]  /*0ac0*/  ST.E desc[UR4][R2.64], R7 ;  /* 0x0000000702007985 */ /* 0x0001e4000c101904 */
[----:B0-----:R-:W-:-:S07]  /*0ad0*/  VIADD R7, R7, 0x4 ;  /* 0x0000000407077836 */ /* 0x001fce0000000000 */
.L_x_14:
[----:B------:R-:W-:Y:S05]  /*0ae0*/  BSYNC.RECONVERGENT B3 ;  /* 0x0000000000037941 */ /* 0x000fea0003800200 */
.L_x_13:
[----:B------:R-:W-:Y:S05]  /*0af0*/  @!P1 BRA `(.L_x_10) ;  /* 0x00000000003c9947 */ /* 0x000fea0003800000 */
[----:B0-----:R-:W-:Y:S01]  /*0b00*/  R2UR UR4, R18 ;  /* 0x00000000120472ca */ /* 0x001fe200000e0000 */
[----:B------:R-:W-:Y:S01]  /*0b10*/  IMAD.WIDE.U32 R2, R7, 0x4, R4 ;  /* 0x0000000407027825 */ /* 0x000fe200078e0004 */
[----:B------:R-:W-:Y:S02]  /*0b20*/  R2UR UR5, R19 ;  /* 0x00000000130572ca */ /* 0x000fe400000e0000 */
[----:B------:R-:W-:-:S11]  /*0b30*/  ISETP.NE.AND P0, PT, R8, 0x1, PT ;  /* 0x000000010800780c */ /* 0x000fd60003f05270 */
[----:B------:R1:W-:Y:S02]  /*0b40*/  ST.E desc[UR4][R2.64], R7 ;  /* 0x0000000702007985 */ /* 0x0003e4000c101904 */
[----:B------:R-:W-:Y:S05]  /*0b50*/  @!P0 BRA `(.L_x_10) ;  /* 0x0000000000248947 */ /* 0x000fea0003800000 */
[----:B------:R-:W-:Y:S01]  /*0b60*/  ISETP.NE.AND P0, PT, R8, 0x2, PT ;  /* 0x000000020800780c */ /* 0x000fe20003f05270 */
[----:B------:R-:W-:Y:S01]  /*0b70*/  VIADD R9, R7, 0x1 ;  /* 0x0000000107097836 */ /* 0x000fe20000000000 */
[----:B------:R-:W-:Y:S02]  /*0b80*/  R2UR UR4, R18 ;  /* 0x00000000120472ca */ /* 0x000fe400000e0000 */
[----:B------:R-:W-:-:S09]  /*0b90*/  R2UR UR5, R19 ;  /* 0x00000000130572ca */ /* 0x000fd200000e0000 */
[----:B------:R-:W-:Y:S01]  /*0ba0*/  @P0 R2UR UR6, R18 ;  /* 0x00000000120602ca */ /* 0x000fe200000e0000 */
[----:B-1----:R-:W-:Y:S01]  /*0bb0*/  @P0 VIADD R7, R7, 0x2 ;  /* 0x0000000207070836 */ /* 0x002fe20000000000 */
[----:B------:R-:W-:Y:S02]  /*0bc0*/  @P0 R2UR UR7, R19 ;  /* 0x00000000130702ca */ /* 0x000fe400000e0000 */
[----:B------:R2:W-:Y:S11]  /*0bd0*/  ST.E desc[UR4][R2.64+0x4], R9 ;  /* 0x0000040902007985 */ /* 0x0005f6000c101904 */
[----:B------:R2:W-:Y:S02]  /*0be0*/  @P0 ST.E desc[UR6][R2.64+0x8], R7 ;  /* 0x0000080702000985 */ /* 0x0005e4000c101906 */
.L_x_10:
[----:B------:R-:W-:Y:S05]  /*0bf0*/  BSYNC.RECONVERGENT B2 ;  /* 0x0000000000027941 */ /* 0x000fea0003800200 */
.L_x_9:
[C---:B------:R-:W-:Y:S01]  /*0c00*/  LOP3.LUT R23, R14.reuse, 0x3, RZ, 0xc0, !PT ;  /* 0x000000030e177812 */ /* 0x040fe200078ec0ff */
[----:B------:R-:W-:Y:S01]  /*0c10*/  IMAD.MOV.U32 R21, RZ, RZ, 0x1 ;  /* 0x00000001ff157424 */ /* 0x000fe200078e00ff */
[----:B------:R-:W-:-:S07]  /*0c20*/  LOP3.LUT R14, R14, 0xfffffffc, RZ, 0xc0, !PT ;  /* 0xfffffffc0e0e7812 */ /* 0x000fce00078ec0ff */
.L_x_21:
[----:B-1----:R-:W1:Y:S01]  /*0c30*/  LDCU.64 UR4, c[0x0][0x380] ;  /* 0x00007000ff0477ac */ /* 0x002e620008000a00 */
[----:B0-----:R-:W-:Y:S01]  /*0c40*/  R2UR UR6, R18 ;  /* 0x00000000120672ca */ /* 0x001fe200000e0000 */
[----:B---3--:R-:W-:Y:S01]  /*0c50*/  VIADD R13, R21, 0xffffffff ;  /* 0xffffffff150d7836 */ /* 0x008fe20000000000 */
[----:B------:R-:W-:Y:S01]  /*0c60*/  R2UR UR7, R19 ;  /* 0x00000000130772ca */ /* 0x000fe200000e0000 */
[----:B------:R-:W-:Y:S01]  /*0c70*/  BSSY.RECONVERGENT B2, `(.L_x_15) ;  /* 0x0000042000027945 */ /* 0x000fe20003800200 */
[----:B------:R-:W-:Y:S01]  /*0c80*/  ISETP.GE.U32.AND P0, PT, R20, 0x3, PT ;  /* 0x000000031400780c */ /* 0x000fe20003f06070 */
[----:B------:R-:W-:Y:S02]  /*0c90*/  IMAD.MOV.U32 R27, RZ, RZ, 0x1 ;  /* 0x00000001ff1b7424 */ /* 0x000fe400078e00ff */
[----:B------:R-:W-:-:S08]  /*0ca0*/  IMAD.MOV.U32 R25, RZ, RZ, R21 ;  /* 0x000000ffff197224 */ /* 0x000fd000078e0015 */
[----:B------:R0:W-:Y:S01]  /*0cb0*/  ST.E desc[UR6][R4.64], R21 ;  /* 0x0000001504007985 */ /* 0x0001e2000c101906 */
[----:B-12---:R-:W-:-:S04]  /*0cc0*/  IADD3 R2, P1, P2, R13, UR4, R16 ;  /* 0x000000040d027c10 */ /* 0x006fc8000fa3e010 */
[----:B------:R-:W-:Y:S01]  /*0cd0*/  IADD3.X R3, PT, PT, RZ, UR5, R22, P1, P2 ;  /* 0x00000005ff037c10 */ /* 0x000fe20008fe4416 */
[----:B----4-:R-:W-:Y:S08]  /*0ce0*/  @!P0 BRA `(.L_x_16) ;  /* 0x0000000000e88947 */ /* 0x010ff00003800000 */
[----:B------:R-:W-:Y:S01]  /*0cf0*/  BSSY.RECONVERGENT B3, `(.L_x_17) ;  /* 0x0000038000037945 */ /* 0x000fe20003800200 */
[----:B------:R-:W-:Y:S02]  /*0d00*/  IMAD.MOV.U32 R11, RZ, RZ, 0x1 ;  /* 0x00000001ff0b7424 */ /* 0x000fe400078e00ff */
[----:B------:R-:W-:-:S07]  /*0d10*/  IMAD.MOV.U32 R25, RZ, RZ, R21 ;  /* 0x000000ffff197224 */ /* 0x000fce00078e0015 */
.L_x_18:
[----:B-1----:R-:W1:Y:S01]  /*0d20*/  LDCU.64 UR4, c[0x0][0x388] ;  /* 0x00007100ff0477ac */ /* 0x002e620008000a00 */
[----:B------:R-:W-:Y:S01]  /*0d30*/  VIADD R6, R11, 0xffffffff ;  /* 0xffffffff0b067836 */ /* 0x000fe20000000000 */
[C---:B------:R-:W-:Y:S02]  /*0d40*/  R2UR UR8, R18.reuse ;  /* 0x00000000120872ca */ /* 0x040fe400000e0000 */
[C---:B------:R-:W-:Y:S02]  /*0d50*/  R2UR UR9, R19.reuse ;  /* 0x00000000130972ca */ /* 0x040fe400000e0000 */
[----:B------:R-:W-:Y:S02]  /*0d60*/  R2UR UR6, R18 ;  /* 0x00000000120672ca */ /* 0x000fe400000e0000 */
[----:B------:R-:W-:-:S09]  /*0d70*/  R2UR UR7, R19 ;  /* 0x00000000130772ca */ /* 0x000fd200000e0000 */
[----:B------:R-:W2:Y:S01]  /*0d80*/  LDG.E.U8 R27, desc[UR8][R2.64] ;  /* 0x00000008021b7981 */ /* 0x000ea2000c1e1100 */
[----:B-1----:R-:W-:-:S05]  /*0d90*/  IADD3 R6, P0, PT, R6, UR4, RZ ;  /* 0x0000000406067c10 */ /* 0x002fca000ff1e0ff */
[----:B------:R-:W-:Y:S01]  /*0da0*/  IMAD.X R7, RZ, RZ, UR5, P0 ;  /* 0x00000005ff077e24 */ /* 0x000fe200080e06ff */
[----:B------:R-:W-:Y:S02]  /*0db0*/  R2UR UR4, R18 ;  /* 0x00000000120472ca */ /* 0x000fe400000e0000 */
[----:B------:R-:W-:Y:S02]  /*0dc0*/  R2UR UR5, R19 ;  /* 0x00000000130572ca */ /* 0x000fe400000e0000 */
[----:B------:R-:W2:Y:S01]  /*0dd0*/  LDG.E.U8 R12, desc[UR6][R6.64] ;  /* 0x00000006060c7981 */ /* 0x000ea2000c1e1100 */
[----:B------:R-:W-:-:S10]  /*0de0*/  IMAD.WIDE.U32 R8, R11, 0x4, R4 ;  /* 0x000000040b087825 */ /* 0x000fd400078e0004 */
[----:B------:R-:W3:Y:S01]  /*0df0*/  LD.E R10, desc[UR4][R8.64] ;  /* 0x00000004080a7980 */ /* 0x000ee2000c101900 */
[----:B--2---:R-:W-:Y:S01]  /*0e00*/  ISETP.NE.AND P0, PT, R12, R27, PT ;  /* 0x0000001b0c00720c */ /* 0x004fe20003f05270 */
[----:B------:R-:W-:-:S12]  /*0e10*/  VIADD R12, R13, 0x1 ;  /* 0x000000010d0c7836 */ /* 0x000fd80000000000 */
[----:B------:R-:W-:Y:S01]  /*0e20*/  @!P0 IMAD.MOV R12, RZ, RZ, R13 ;  /* 0x000000ffff0c8224 */ /* 0x000fe200078e020d */
[----:B---3--:R-:W-:-:S04]  /*0e30*/  VIMNMX R13, PT, PT, R10, R25, PT ;  /* 0x000000190a0d7248 */ /* 0x008fc80003fe0100 */
[----:B------:R-:W-:Y:S02]  /*0e40*/  VIADDMNMX R13, R13, 0x1, R12, PT ;  /* 0x000000010d0d7846 */ /* 0x000fe4000380010c */
[----:B------:R-:W2:Y:S04]  /*0e50*/  LD.E R12, desc[UR4][R8.64+0x4] ;  /* 0x00000404080c7980 */ /* 0x000ea8000c101900 */
[----:B------:R2:W-:Y:S04]  /*0e60*/  ST.E desc[UR4][R8.64], R13 ;  /* 0x0000000d08007985 */ /* 0x0005e8000c101904 */
[----:B------:R-:W3:Y:S04]  /*0e70*/  LDG.E.U8 R24, desc[UR6][R6.64+0x1] ;  /* 0x0000010606187981 */ /* 0x000ee8000c1e1100 */
[----:B------:R-:W3:Y:S02]  /*0e80*/  LDG.E.U8 R25, desc[UR8][R2.64] ;  /* 0x0000000802197981 */ /* 0x000ee4000c1e1100 */
[----:B---3--:R-:W-:Y:S01]  /*0e90*/  ISETP.NE.AND P0, PT, R24, R25, PT ;  /* 0x000000191800720c */ /* 0x008fe20003f05270 */
[----:B------:R-:W-:Y:S01]  /*0ea0*/  VIADD R24, R10, 0x1 ;  /* 0x000000010a187836 */ /* 0x000fe20000000000 */
[----:B--2---:R-:W-:-:S11]  /*0eb0*/  VIMNMX R13, PT, PT, R13, R12, PT ;  /* 0x0000000c0d0d7248 */ /* 0x004fd60003fe0100 */
[----:B------:R-:W-:Y:S02]  /*0ec0*/  @!P0 IMAD.MOV R24, RZ, RZ, R10 ;  /* 0x000000ffff188224 */ /* 0x000fe400078e020a */
[----:B------:R-:W2:Y:S03]  /*0ed0*/  LD.E R10, desc[UR4][R8.64+0x8] ;  /* 0x00000804080a7980 */ /* 0x000ea6000c101900 */
[----:B------:R-:W-:-:S05]  /*0ee0*/  VIADDMNMX R13, R13, 0x1, R24, PT ;  /* 0x000000010d0d7846 */ /* 0x000fca0003800118 */
[----:B------:R2:W-:Y:S04]  /*0ef0*/  ST.E desc[UR4][R8.64+0x4], R13 ;  /* 0x0000040d08007985 */ /* 0x0005e8000c101904 */
[----:B------:R-:W3:Y:S04]  /*0f00*/  LDG.E.U8 R24, desc[UR6][R6.64+0x2] ;  /* 0x0000020606187981 */ /* 0x000ee8000c1e1100 */
[----:B------:R-:W3:Y:S01]  /*0f10*/  LDG.E.U8 R25, desc[UR8][R2.64] ;  /* 0x0000000802197981 */ /* 0x000ee2000c1e1100 */
[----:B------:R-:W-:Y:S02]  /*0f20*/  R2UR UR10, R18 ;  /* 0x00000000120a72ca */ /* 0x000fe400000e0000 */
[----:B------:R-:W-:-:S02]  /*0f30*/  R2UR UR11, R19 ;  /* 0x00000000130b72ca */ /* 0x000fc400000e0000 */
[----:B--2---:R-:W-:Y:S02]  /*0f40*/  VIMNMX R13, PT, PT, R13, R10, PT ;  /* 0x0000000a0d0d7248 */ /* 0x004fe40003fe0100 */
[----:B---3--:R-:W-:Y:S01]  /*0f50*/  ISETP.NE.AND P0, PT, R24, R25, PT ;  /* 0x000000191800720c */ /* 0x008fe20003f05270 */
[----:B------:R-:W-:-:S12]  /*0f60*/  VIADD R24, R12, 0x1 ;  /* 0x000000010c187836 */ /* 0x000fd80000000000 */
[----:B------:R-:W-:-:S05]  /*0f70*/  @!P0 IMAD.MOV R24, RZ, RZ, R12 ;  /* 0x000000ffff188224 */ /* 0x000fca00078e020c */
[----:B------:R-:W-:Y:S02]  /*0f80*/  VIADDMNMX R24, R13, 0x1, R24, PT ;  /* 0x000000010d187846 */ /* 0x000fe40003800118 */
[----:B------:R-:W2:Y:S04]  /*0f90*/  LD.E R13, desc[UR6][R8.64+0xc] ;  /* 0x00000c06080d7980 */ /* 0x000ea8000c101900 */
[----:B------:R1:W-:Y:S04]  /*0fa0*/  ST.E desc[UR4][R8.64+0x8], R24 ;  /* 0x0000081808007985 */ /* 0x0003e8000c101904 */
[----:B------:R-:W3:Y:S04]  /*0fb0*/  LDG.E.U8 R6, desc[UR8][R6.64+0x3] ;  /* 0x0000030806067981 */ /* 0x000ee8000c1e1100 */
[----:B------:R-:W3:Y:S01]  /*0fc0*/  LDG.E.U8 R25, desc[UR10][R2.64] ;  /* 0x0000000a02197981 */ /* 0x000ee2000c1e1100 */
[----:B------:R-:W-:-:S02]  /*0fd0*/  VIADD R27, R11, 0x3 ;  /* 0x000000030b1b7836 */ /* 0x000fc40000000000 */
[----:B------:R-:W-:Y:S01]  /*0fe0*/  VIADD R11, R11, 0x4 ;  /* 0x000000040b0b7836 */ /* 0x000fe20000000000 */
[----:B---3--:R-:W-:Y:S01]  /*0ff0*/  ISETP.NE.AND P0, PT, R6, R25, PT ;  /* 0x000000190600720c */ /* 0x008fe20003f05270 */
[----:B------:R-:W-:Y:S01]  /*1000*/  VIADD R25, R10, 0x1 ;  /* 0x000000010a197836 */ /* 0x000fe20000000000 */
[----:B--2---:R-:W-:-:S11]  /*1010*/  VIMNMX R12, PT, PT, R24, R13, PT ;  /* 0x0000000d180c7248 */ /* 0x004fd60003fe0100 */
[----:B------:R-:W-:Y:S01]  /*1020*/  @!P0 IMAD.MOV R25, RZ, RZ, R10 ;  /* 0x000000ffff198224 */ /* 0x000fe200078e020a */
[----:B------:R-:W-:-:S04]  /*1030*/  ISETP.NE.AND P0, PT, R27, R14, PT ;  /* 0x0000000e1b00720c */ /* 0x000fc80003f05270 */
[----:B------:R-:W-:-:S05]  /*1040*/  VIADDMNMX R25, R12, 0x1, R25, PT ;  /* 0x000000010c197846 */ /* 0x000fca0003800119 */
[----:B------:R1:W-:Y:S04]  /*1050*/  ST.E desc[UR4][R8.64+0xc], R25 ;  /* 0x00000c1908007985 */ /* 0x0003e8000c101904 */
[----:B------:R-:W-:Y:S05]  /*1060*/  @P0 BRA `(.L_x_18) ;  /* 0xfffffffc002c0947 */ /* 0x000fea000383ffff */
[----:B------:R-:W-:Y:S05]  /*1070*/  BSYNC.RECONVERGENT B3 ;  /* 0x0000000000037941 */ /* 0x000fea0003800200 */
.L_x_17:
[----:B------:R-:W-:-:S07]  /*1080*/  IMAD.MOV.U32 R27, RZ, RZ, R11 ;  /* 0x000000ffff1b7224 */ /* 0x000fce00078e000b */
.L_x_16:
[----:B------:R-:W-:Y:S05]  /*1090*/  BSYNC.RECONVERGENT B2 ;  /* 0x0000000000027941 */ /* 0x000fea0003800200 */
.L_x_15:
[----:B------:R-:W-:Y:S01]  /*10a0*/  ISETP.NE.AND P0, PT, R23, RZ, PT ;  /* 0x000000ff1700720c */ /* 0x000fe20003f05270 */
[----:B------:R-:W-:-:S12]  /*10b0*/  BSSY.RECONVERGENT B2, `(.L_x_19) ;  /* 0x000003a000027945 */ /* 0x000fd80003800200 */
[----:B------:R-:W-:Y:S05]  /*10c0*/  @!P0 BRA `(.L_x_20) ;  /* 0x0000000000e08947 */ /* 0x000fea0003800000 */
[----:B------:R-:W2:Y:S01]  /*10d0*/  LDC.64 R6, c[0x0][0x388] ;  /* 0x0000e200ff067b82 */ /* 0x000ea20000000a00 */
[----:B------:R-:W-:Y:S01]  /*10e0*/  VIADD R11, R27, 0xffffffff ;  /* 0xffffffff1b0b7836 */ /* 0x000fe20000000000 */
[C---:B------:R-:W-:Y:S02]  /*10f0*/  R2UR UR8, R18.reuse ;  /* 0x00000000120872ca */ /* 0x040fe400000e0000 */
[C---:B------:R-:W-:Y:S02]  /*1100*/  R2UR UR9, R19.reuse ;  /* 0x00000000130972ca */ /* 0x040fe400000e0000 */
[C---:B------:R-:W-:Y:S02]  /*1110*/  R2UR UR6, R18.reuse ;  /* 0x00000000120672ca */ /* 0x040fe400000e0000 */
[----:B------:R-:W-:Y:S02]  /*1120*/  R2UR UR7, R19 ;  /* 0x00000000130772ca */ /* 0x000fe400000e0000 */
[----:B------:R-:W-:-:S02]  /*1130*/  R2UR UR4, R18 ;  /* 0x00000000120472ca */ /* 0x000fc400000e0000 */
[----:B------:R-:W-:-:S05]  /*1140*/  R2UR UR5, R19 ;  /* 0x00000000130572ca */ /* 0x000fca00000e0000 */
[----:B------:R-:W3:Y:S01]  /*1150*/  LDG.E.U8 R29, desc[UR8][R2.64] ;  /* 0x00000008021d7981 */ /* 0x000ee2000c1e1100 */
[----:B--2---:R-:W-:-:S05]  /*1160*/  IADD3 R10, P0, PT, R11, R6, RZ ;  /* 0x000000060b0a7210 */ /* 0x004fca0007f1e0ff */
[----:B------:R-:W-:-:S05]  /*1170*/  IMAD.X R11, RZ, RZ, R7, P0 ;  /* 0x000000ffff0b7224 */ /* 0x000fca00000e0607 */
[----:B------:R-:W3:Y:S01]  /*1180*/  LDG.E.U8 R10, desc[UR6][R10.64] ;  /* 0x000000060a0a7981 */ /* 0x000ee2000c1e1100 */
[----:B-1----:R-:W-:-:S05]  /*1190*/  IMAD.WIDE.U32 R8, R27, 0x4, R4 ;  /* 0x000000041b087825 */ /* 0x002fca00078e0004 */
[----:B------:R-:W2:Y:S01]  /*11a0*/  LD.E R24, desc[UR4][R8.64] ;  /* 0x0000000408187980 */ /* 0x000ea2000c101900 */
[----:B------:R-:W-:Y:S01]  /*11b0*/  VIADD R26, R13, 0x1 ;  /* 0x000000010d1a7836 */ /* 0x000fe20000000000 */
[----:B---3--:R-:W-:Y:S02]  /*11c0*/  ISETP.NE.AND P0, PT, R10, R29, PT ;  /* 0x0000001d0a00720c */ /* 0x008fe40003f05270 */
[----:B--2---:R-:W-:-:S11]  /*11d0*/  VIMNMX R25, PT, PT, R24, R25, PT ;  /* 0x0000001918197248 */ /* 0x004fd60003fe0100 */
[----:B------:R-:W-:Y:S01]  /*11e0*/  @!P0 IMAD.MOV R26, RZ, RZ, R13 ;  /* 0x000000ffff1a8224 */ /* 0x000fe200078e020d */
[----:B------:R-:W-:-:S04]  /*11f0*/  ISETP.NE.AND P0, PT, R23, 0x1, PT ;  /* 0x000000011700780c */ /* 0x000fc80003f05270 */
[----:B------:R-:W-:-:S05]  /*1200*/  VIADDMNMX R26, R25, 0x1, R26, PT ;  /* 0x00000001191a7846 */ /* 0x000fca000380011a */
[----:B------:R2:W-:Y:S04]  /*1210*/  ST.E desc[UR4][R8.64], R26 ;  /* 0x0000001a08007985 */ /* 0x0005e8000c101904 */
[----:B------:R-:W-:Y:S05]  /*1220*/  @!P0 BRA `(.L_x_20) ;  /* 0x0000000000888947 */ /* 0x000fea0003800000 */
[C---:B------:R-:W-:Y:S02]  /*1230*/  R2UR UR4, R18.reuse ;  /* 0x00000000120472ca */ /* 0x040fe400000e0000 */
[C---:B------:R-:W-:Y:S02]  /*1240*/  R2UR UR5, R19.reuse ;  /* 0x00000000130572ca */ /* 0x040fe400000e0000 */
[----:B------:R-:W-:Y:S02]  /*1250*/  R2UR UR6, R18 ;  /* 0x00000000120672ca */ /* 0x000fe400000e0000 */
[----:B------:R-:W-:Y:S02]  /*1260*/  R2UR UR7, R19 ;  /* 0x00000000130772ca */ /* 0x000fe400000e0000 */
[----:B------:R-:W-:-:S05]  /*1270*/  IADD3 R10, P0, PT, R27, R6, RZ ;  /* 0x000000061b0a7210 */ /* 0x000fca0007f1e0ff */
[----:B------:R-:W-:-:S05]  /*1280*/  IMAD.X R11, RZ, RZ, R7, P0 ;  /* 0x000000ffff0b7224 */ /* 0x000fca00000e0607 */
[----:B------:R-:W3:Y:S04]  /*1290*/  LDG.E.U8 R10, desc[UR4][R10.64] ;  /* 0x000000040a0a7981 */ /* 0x000ee8000c1e1100 */
[----:B------:R-:W3:Y:S01]  /*12a0*/  LDG.E.U8 R29, desc[UR6][R2.64] ;  /* 0x00000006021d7981 */ /* 0x000ee2000c1e1100 */
[----:B------:R-:W-:-:S04]  /*12b0*/  VIADD R27, R27, 0x1 ;  /* 0x000000011b1b7836 */ /* 0x000fc80000000000 */
[----:B------:R-:W-:-:S05]  /*12c0*/  IMAD.WIDE.U32 R12, R27, 0x4, R4 ;  /* 0x000000041b0c7825 */ /* 0x000fca00078e0004 */
[----:B------:R-:W4:Y:S01]  /*12d0*/  LD.E R25, desc[UR4][R12.64] ;  /* 0x000000040c197980 */ /* 0x000f22000c101900 */
[----:B------:R-:W-:Y:S01]  /*12e0*/  VIADD R28, R24, 0x1 ;  /* 0x00000001181c7836 */ /* 0x000fe20000000000 */
[----:B---3--:R-:W-:Y:S02]  /*12f0*/  ISETP.NE.AND P0, PT, R10, R29, PT ;  /* 0x0000001d0a00720c */ /* 0x008fe40003f05270 */
[----:B----4-:R-:W-:-:S11]  /*1300*/  VIMNMX R29, PT, PT, R26, R25, PT ;  /* 0x000000191a1d7248 */ /* 0x010fd60003fe0100 */
        /* <DEDUP_REMOVED lines=10> */
[----:B------:R-:W-:Y:S02]  /*13b0*/  IMAD.X R7, RZ, RZ, R7, P0 ;  /* 0x000000ffff077224 */ /* 0x000fe400000e0607 */
[----:B------:R-:W4:Y:S04]  /*13c0*/  LDG.E.U8 R3, desc[UR4][R2.64] ;  /* 0x0000000402037981 */ /* 0x000f28000c1e1100 */
[----:B------:R-:W4:Y:S04]  /*13d0*/  LDG.E.U8 R6, desc[UR6][R6.64] ;  /* 0x0000000606067981 */ /* 0x000f28000c1e1100 */
[----:B------:R-:W5:Y:S01]  /*13e0*/  LD.E R10, desc[UR4][R8.64+0x8] ;  /* 0x00000804080a7980 */ /* 0x000f62000c101900 */
[----:B---3--:R-:W-:Y:S01]  /*13f0*/  VIADD R12, R25, 0x1 ;  /* 0x00000001190c7836 */ /* 0x008fe20000000000 */
[----:B----4-:R-:W-:-:S02]  /*1400*/  ISETP.NE.AND P0, PT, R6, R3, PT ;  /* 0x000000030600720c */ /* 0x010fc40003f05270 */
[----:B-----5:R-:W-:-:S11]  /*1410*/  VIMNMX R11, PT, PT, R11, R10, PT ;  /* 0x0000000a0b0b7248 */ /* 0x020fd60003fe0100 */
[----:B------:R-:W-:-:S05]  /*1420*/  @!P0 IMAD.MOV R12, RZ, RZ, R25 ;  /* 0x000000ffff0c8224 */ /* 0x000fca00078e0219 */
[----:B------:R-:W-:-:S05]  /*1430*/  VIADDMNMX R11, R11, 0x1, R12, PT ;  /* 0x000000010b0b7846 */ /* 0x000fca000380010c */
[----:B------:R4:W-:Y:S02]  /*1440*/  ST.E desc[UR4][R8.64+0x8], R11 ;  /* 0x0000080b08007985 */ /* 0x0009e4000c101904 */
.L_x_20:
[----:B------:R-:W-:Y:S05]  /*1450*/  BSYNC.RECONVERGENT B2 ;  /* 0x0000000000027941 */ /* 0x000fea0003800200 */
.L_x_19:
[----:B0-----:R-:W-:-:S05]  /*1460*/  VIADD R21, R21, 0x1 ;  /* 0x0000000115157836 */ /* 0x001fca0000000000 */
[----:B------:R-:W-:-:S13]  /*1470*/  ISETP.NE.AND P0, PT, R21, R0, PT ;  /* 0x000000001500720c */ /* 0x000fda0003f05270 */
[----:B------:R-:W-:Y:S05]  /*1480*/  @P0 BRA `(.L_x_21) ;  /* 0xfffffff400e80947 */ /* 0x000fea000383ffff */
.L_x_4:
[----:B------:R-:W-:Y:S05]  /*1490*/  BSYNC.RECONVERGENT B0 ;  /* 0x0000000000007941 */ /* 0x000fea0003800200 */
.L_x_3:
[----:B0-----:R-:W-:Y:S01]  /*14a0*/  R2UR UR4, R18 ;  /* 0x00000000120472ca */ /* 0x001fe200000e0000 */
[----:B------:R-:W-:Y:S01]  /*14b0*/  IMAD.WIDE R2, R15, 0x4, R4 ;  /* 0x000000040f027825 */ /* 0x000fe200078e0204 */
[----:B------:R-:W-:-:S13]  /*14c0*/  R2UR UR5, R19 ;  /* 0x00000000130572ca */ /* 0x000fda00000e0000 */
[----:B------:R-:W5:Y:S01]  /*14d0*/  LD.E R2, desc[UR4][R2.64] ;  /* 0x0000000402027980 */ /* 0x000f62000c101900 */
[----:B------:R-:W5:Y:S01]  /*14e0*/  LDCU UR4, c[0x0][0x3a8] ;  /* 0x00007500ff0477ac */ /* 0x000f620008000800 */
[----:B------:R-:W-:Y:S01]  /*14f0*/  BSSY.RECONVERGENT B0, `(.L_x_22) ;  /* 0x000000c000007945 */ /* 0x000fe20003800200 */
[----:B-----5:R-:W-:-:S13]  /*1500*/  ISETP.GT.AND P0, PT, R2, UR4, PT ;  /* 0x0000000402007c0c */ /* 0x020fda000bf04270 */
[----:B------:R-:W-:Y:S05]  /*1510*/  @P0 BRA `(.L_x_23) ;  /* 0x0000000000240947 */ /* 0x000fea0003800000 */
[----:B------:R-:W0:Y:S01]  /*1520*/  S2R R0, SR_LANEID ;  /* 0x0000000000007919 */ /* 0x000e220000000000 */
[----:B------:R-:W-:Y:S01]  /*1530*/  VOTEU.ANY UR4, UPT, PT ;  /* 0x0000000000047886 */ /* 0x000fe200038e0100 */
[----:B------:R-:W5:Y:S01]  /*1540*/  LDC.64 R2, c[0x0][0x390] ;  /* 0x0000e400ff027b82 */ /* 0x000f620000000a00 */
[----:B------:R-:W-:Y:S02]  /*1550*/  UFLO.U32 UR5, UR4 ;  /* 0x00000004000572bd */ /* 0x000fe400080e0000 */
[----:B------:R-:W5:Y:S04]  /*1560*/  POPC R7, UR4 ;  /* 0x0000000400077d09 */ /* 0x000f680008000000 */
[----:B0-----:R-:W-:-:S13]  /*1570*/  ISETP.EQ.U32.AND P0, PT, R0, UR5, PT ;  /* 0x0000000500007c0c */ /* 0x001fda000bf02070 */
[----:B------:R-:W-:Y:S02]  /*1580*/  @P0 R2UR UR4, R18 ;  /* 0x00000000120402ca */ /* 0x000fe400000e0000 */
[----:B------:R-:W-:-:S13]  /*1590*/  @P0 R2UR UR5, R19 ;  /* 0x00000000130502ca */ /* 0x000fda00000e0000 */
[----:B-----5:R0:W-:Y:S02]  /*15a0*/  @P0 REDG.E.ADD.STRONG.GPU desc[UR4][R2.64], R7 ;  /* 0x000000070200098e */ /* 0x0201e4000c12e104 */
.L_x_23:
[----:B------:R-:W-:Y:S05]  /*15b0*/  BSYNC.RECONVERGENT B0 ;  /* 0x0000000000007941 */ /* 0x000fea0003800200 */
.L_x_22:
[----:B------:R-:W5:Y:S01]  /*15c0*/  LDCU UR4, c[0x0][0x3a0] ;  /* 0x00007400ff0477ac */ /* 0x000f620008000800 */
[----:B------:R-:W-:-:S05]  /*15d0*/  IMAD.IADD R16, R17, 0x1, R16 ;  /* 0x0000000111107824 */ /* 0x000fca00078e0210 */
[----:B-----5:R-:W-:-:S13]  /*15e0*/  ISETP.GE.AND P0, PT, R16, UR4, PT ;  /* 0x0000000410007c0c */ /* 0x020fda000bf06270 */
[----:B------:R-:W-:Y:S05]  /*15f0*/  @!P0 BRA `(.L_x_24) ;  /* 0xffffffe800f08947 */ /* 0x000fea000383ffff */
.L_x_2:
[----:B------:R-:W-:Y:S05]  /*1600*/  BSYNC B1 ;  /* 0x0000000000017941 */ /* 0x000fea0003800000 */
.L_x_1:
[----:B------:R-:W-:-:S04]  /*1610*/  MOV R0, 0x8 ;  /* 0x0000000800007802 */ /* 0x000fc80000000f00 */
[----:B0-----:R0:W0:Y:S03]  /*1620*/  LDC.64 R2, c[0x4][R0] ;  /* 0x0100000000027b82 */ /* 0x0010260000000a00 */
[----:B------:R-:W-:-:S07]  /*1630*/  LEPC R20, `(.L_x_25) ;  /* 0x000000001014794e */ /* 0x000fce0000000000 */
[----:B01234-:R-:W-:Y:S05]  /*1640*/  CALL.ABS.NOINC R2 ;  /* 0x0000000002007343 */ /* 0x01ffea0003c00000 */
.L_x_25:
[----:B------:R-:W-:Y:S05]  /*1650*/  EXIT ;  /* 0x000000000000794d */ /* 0x000fea0003800000 */
.L_x_26:
[----:B------:R-:W-:-:S00]  /*1660*/  BRA `(.L_x_26) ;  /* 0xfffffffc00fc7947 */ /* 0x000fc0000383ffff */
[----:B------:R-:W-:-:S00]  /*1670*/  NOP ;  /* 0x0000000000007918 */ /* 0x000fc00000000000 */
        /* <DEDUP_REMOVED lines=8> */
.L_x_27:


//--------------------- .nv.shared.reserved.0     --------------------------
	.section	.nv.shared.reserved.0,"aw",@nobits
	.weak		__nv_reservedSMEM_offset_0_alias
	.size		__nv_reservedSMEM_offset_0_alias, 0, 64
	.other		__nv_reservedSMEM_offset_0_alias,@"STO_CUDA_RESERVED_SHARED STV_DEFAULT"
__nv_reservedSMEM_offset_0_alias:
	.zero		0
	.zero		64


//--------------------- .nv.constant0._Z14matches_kernelPcS_Piiiiii --------------------------
	.section	.nv.constant0._Z14matches_kernelPcS_Piiiiii,"a",@progbits
	.sectionflags	@""
	.align	4
.nv.constant0._Z14matches_kernelPcS_Piiiiii:
	.zero		940


//--------------------- SYMBOLS --------------------------

	.type		.nv.reservedSmem.offset0,@object
	.size		.nv.reservedSmem.offset0,0x4
	.type		malloc,@function
	.type		free,@function
